	.headerflags	@"EF_CUDA_TEXMODE_UNIFIED EF_CUDA_64BIT_ADDRESS EF_CUDA_ACCELERATORS EF_CUDA_SM90 EF_CUDA_VIRTUAL_SM(EF_CUDA_SM90)"
	.elftype	@"ET_EXEC"


//--------------------- .nv.info                  --------------------------
	.section	.nv.info,"",@"SHT_CUDA_INFO"
	.align	4


	//----- nvinfo : EIATTR_REGCOUNT
	.align		4
        /*0000*/ 	.byte	0x04, 0x2f
        /*0002*/ 	.short	(.L_1 - .L_0)
	.align		4
.L_0:
        /*0004*/ 	.word	index@(triton_poi_fused_max_pool2d_with_indices_3)
        /*0008*/ 	.word	0x00000016


	//----- nvinfo : EIATTR_MIN_STACK_SIZE
	.align		4
.L_1:
        /*000c*/ 	.byte	0x04, 0x12
        /*000e*/ 	.short	(.L_3 - .L_2)
	.align		4
.L_2:
        /*0010*/ 	.word	index@(triton_poi_fused_max_pool2d_with_indices_3)
        /*0014*/ 	.word	0x00000000


	//----- nvinfo : EIATTR_FRAME_SIZE
	.align		4
.L_3:
        /*0018*/ 	.byte	0x04, 0x11
        /*001a*/ 	.short	(.L_5 - .L_4)
	.align		4
.L_4:
        /*001c*/ 	.word	index@(triton_poi_fused_max_pool2d_with_indices_3)
        /*0020*/ 	.word	0x00000000


	//----- nvinfo : EIATTR_MIN_STACK_SIZE
	.align		4
.L_5:
        /*0024*/ 	.byte	0x04, 0x12
        /*0026*/ 	.short	(.L_7 - .L_6)
	.align		4
.L_6:
        /*0028*/ 	.word	index@(triton_poi_fused_max_pool2d_with_indices_3)
        /*002c*/ 	.word	0x00000000
.L_7:


//--------------------- .nv.info.triton_poi_fused_max_pool2d_with_indices_3 --------------------------
	.section	.nv.info.triton_poi_fused_max_pool2d_with_indices_3,"",@"SHT_CUDA_INFO"
	.sectionflags	@""
	.align	4


	//----- nvinfo : EIATTR_CUDA_API_VERSION
	.align		4
        /*0000*/ 	.byte	0x04, 0x37
        /*0002*/ 	.short	(.L_9 - .L_8)
.L_8:
        /*0004*/ 	.word	0x0000007c


	//----- nvinfo : EIATTR_KPARAM_INFO
	.align		4
.L_9:
        /*0008*/ 	.byte	0x04, 0x17
        /*000a*/ 	.short	(.L_11 - .L_10)
.L_10:
        /*000c*/ 	.word	0x00000000
        /*0010*/ 	.short	0x0003
        /*0012*/ 	.short	0x0018
        /*0014*/ 	.byte	0x00, 0xf0, 0x11, 0x00


	//----- nvinfo : EIATTR_KPARAM_INFO
	.align		4
.L_11:
        /*0018*/ 	.byte	0x04, 0x17
        /*001a*/ 	.short	(.L_13 - .L_12)
.L_12:
        /*001c*/ 	.word	0x00000000
        /*0020*/ 	.short	0x0002
        /*0022*/ 	.short	0x0010
        /*0024*/ 	.byte	0x00, 0xf4, 0x21, 0x00


	//----- nvinfo : EIATTR_KPARAM_INFO
	.align		4
.L_13:
        /*0028*/ 	.byte	0x04, 0x17
        /*002a*/ 	.short	(.L_15 - .L_14)
.L_14:
        /*002c*/ 	.word	0x00000000
        /*0030*/ 	.short	0x0001
        /*0032*/ 	.short	0x0008
        /*0034*/ 	.byte	0x00, 0xf4, 0x21, 0x00


	//----- nvinfo : EIATTR_KPARAM_INFO
	.align		4
.L_15:
        /*0038*/ 	.byte	0x04, 0x17
        /*003a*/ 	.short	(.L_17 - .L_16)
.L_16:
        /*003c*/ 	.word	0x00000000
        /*0040*/ 	.short	0x0000
        /*0042*/ 	.short	0x0000
        /*0044*/ 	.byte	0x00, 0xf4, 0x21, 0x00


	//----- nvinfo : EIATTR_SPARSE_MMA_MASK
	.align		4
.L_17:
        /*0048*/ 	.byte	0x03, 0x50
        /*004a*/ 	.short	0x0000


	//----- nvinfo : EIATTR_MAXREG_COUNT
	.align		4
        /*004c*/ 	.byte	0x03, 0x1b
        /*004e*/ 	.short	0x00ff


	//----- nvinfo : EIATTR_EXIT_INSTR_OFFSETS
	.align		4
        /*0050*/ 	.byte	0x04, 0x1c
        /*0052*/ 	.short	(.L_19 - .L_18)


	//   ....[0]....
.L_18:
        /*0054*/ 	.word	0x00000480


	//----- nvinfo : EIATTR_REQNTID
	.align		4
.L_19:
        /*0058*/ 	.byte	0x04, 0x10
        /*005a*/ 	.short	(.L_21 - .L_20)
.L_20:
        /*005c*/ 	.word	0x00000100
        /*0060*/ 	.word	0x00000001
        /*0064*/ 	.word	0x00000001


	//----- nvinfo : EIATTR_CBANK_PARAM_SIZE
	.align		4
.L_21:
        /*0068*/ 	.byte	0x03, 0x19
        /*006a*/ 	.short	0x001c


	//----- nvinfo : EIATTR_PARAM_CBANK
	.align		4
        /*006c*/ 	.byte	0x04, 0x0a
        /*006e*/ 	.short	(.L_23 - .L_22)
	.align		4
.L_22:
        /*0070*/ 	.word	index@(.nv.constant0.triton_poi_fused_max_pool2d_with_indices_3)
        /*0074*/ 	.short	0x0210
        /*0076*/ 	.short	0x001c


	//----- nvinfo : EIATTR_SW_WAR
	.align		4
.L_23:
        /*0078*/ 	.byte	0x04, 0x36
        /*007a*/ 	.short	(.L_25 - .L_24)
.L_24:
        /*007c*/ 	.word	0x00000008
.L_25:


//--------------------- .nv.callgraph             --------------------------
	.section	.nv.callgraph,"",@"SHT_CUDA_CALLGRAPH"
	.align	4
	.sectionentsize	8
	.align		4
        /*0000*/ 	.word	0x00000000
	.align		4
        /*0004*/ 	.word	0xffffffff
	.align		4
        /*0008*/ 	.word	0x00000000
	.align		4
        /*000c*/ 	.word	0xfffffffe
	.align		4
        /*0010*/ 	.word	0x00000000
	.align		4
        /*0014*/ 	.word	0xfffffffd
	.align		4
        /*0018*/ 	.word	0x00000000
	.align		4
        /*001c*/ 	.word	0xfffffffc


//--------------------- .text.triton_poi_fused_max_pool2d_with_indices_3 --------------------------
	.section	.text.triton_poi_fused_max_pool2d_with_indices_3,"ax",@progbits
	.align	128
        .global         triton_poi_fused_max_pool2d_with_indices_3
        .type           triton_poi_fused_max_pool2d_with_indices_3,@function
        .size           triton_poi_fused_max_pool2d_with_indices_3,(.L_x_1 - triton_poi_fused_max_pool2d_with_indices_3)
        .other          triton_poi_fused_max_pool2d_with_indices_3,@"STO_CUDA_ENTRY STV_DEFAULT"
triton_poi_fused_max_pool2d_with_indices_3:
.text.triton_poi_fused_max_pool2d_with_indices_3:
[----:B------:R-:W-:Y:S01]  /*0000*/  LDC R1, c[0x0][0x28] ;  /* 0x00000a00ff017b82 */ /* 0x000fe20000000800 */
[----:B------:R-:W1:Y:S07]  /*0010*/  S2R R0, SR_TID.X ;  /* 0x0000000000007919 */ /* 0x000e6e0000002100 */
[----:B------:R-:W2:Y:S01]  /*0020*/  LDC.64 R2, c[0x0][0x210] ;  /* 0x00008400ff027b82 */ /* 0x000ea20000000a00 */
[----:B------:R-:W-:Y:S01]  /*0030*/  ULDC.64 UR4, c[0x0][0x208] ;  /* 0x0000820000047ab9 */ /* 0x000fe20000000a00 */
[----:B------:R-:W-:Y:S01]  /*0040*/  ULDC.64 UR6, c[0x0][0x220] ;  /* 0x0000880000067ab9 */ /* 0x000fe20000000a00 */
[----:B------:R-:W3:Y:S01]  /*0050*/  S2R R7, SR_CTAID.X ;  /* 0x0000000000077919 */ /* 0x000ee20000002500 */
[----:B-1----:R-:W-:Y:S01]  /*0060*/  IMAD.SHL.U32 R0, R0, 0x2, RZ ;  /* 0x0000000200007824 */ /* 0x002fe200078e00ff */
[----:B---3--:R-:W-:-:S04]  /*0070*/  SHF.R.S32.HI R9, RZ, 0x16, R7 ;  /* 0x00000016ff097819 */ /* 0x008fc80000011407 */
[----:B------:R-:W-:Y:S02]  /*0080*/  LOP3.LUT R0, R0, 0x1fe, RZ, 0xc0, !PT ;  /* 0x000001fe00007812 */ /* 0x000fe400078ec0ff */
[----:B------:R-:W-:-:S03]  /*0090*/  SGXT R9, R9, 0x1 ;  /* 0x000000010909781a */ /* 0x000fc60000000200 */
[----:B------:R-:W-:-:S04]  /*00a0*/  IMAD R0, R7, 0x200, R0 ;  /* 0x0000020007007824 */ /* 0x000fc800078e0200 */
[----:B------:R-:W-:Y:S01]  /*00b0*/  VIADD R4, R0, 0x1 ;  /* 0x0000000100047836 */ /* 0x000fe20000000000 */
[----:B------:R-:W-:-:S04]  /*00c0*/  SHF.R.S32.HI R5, RZ, 0x1f, R0 ;  /* 0x0000001fff057819 */ /* 0x000fc80000011400 */
[----:B------:R-:W-:Y:S02]  /*00d0*/  LEA.HI R5, R5, R0, RZ, 0x7 ;  /* 0x0000000005057211 */ /* 0x000fe400078f38ff */
[----:B------:R-:W-:Y:S02]  /*00e0*/  LEA.HI R9, R9, R4, RZ, 0x7 ;  /* 0x0000000409097211 */ /* 0x000fe400078f38ff */
[C---:B------:R-:W-:Y:S01]  /*00f0*/  LOP3.LUT R7, R5.reuse, 0x7fffff80, RZ, 0xc0, !PT ;  /* 0x7fffff8005077812 */ /* 0x040fe200078ec0ff */
[----:B------:R-:W-:Y:S01]  /*0100*/  IMAD.SHL.U32 R5, R5, 0x4, RZ ;  /* 0x0000000405057824 */ /* 0x000fe200078e00ff */
[----:B------:R-:W-:-:S03]  /*0110*/  LOP3.LUT R9, R9, 0x7fffff80, RZ, 0xc0, !PT ;  /* 0x7fffff8009097812 */ /* 0x000fc600078ec0ff */
[----:B------:R-:W-:Y:S01]  /*0120*/  IMAD.IADD R7, R0, 0x1, -R7 ;  /* 0x0000000100077824 */ /* 0x000fe200078e0a07 */
[----:B------:R-:W-:Y:S01]  /*0130*/  LOP3.LUT R5, R5, 0xfffffe00, RZ, 0xc0, !PT ;  /* 0xfffffe0005057812 */ /* 0x000fe200078ec0ff */
[----:B------:R-:W-:-:S04]  /*0140*/  IMAD.IADD R4, R4, 0x1, -R9 ;  /* 0x0000000104047824 */ /* 0x000fc800078e0a09 */
[--C-:B------:R-:W-:Y:S02]  /*0150*/  IMAD R15, R7, 0x2, R5.reuse ;  /* 0x00000002070f7824 */ /* 0x100fe400078e0205 */
[----:B------:R-:W-:Y:S02]  /*0160*/  IMAD R17, R4, 0x2, R5 ;  /* 0x0000000204117824 */ /* 0x000fe400078e0205 */
[----:B--2---:R-:W-:-:S04]  /*0170*/  IMAD.WIDE R8, R15, 0x4, R2 ;  /* 0x000000040f087825 */ /* 0x004fc800078e0202 */
[----:B------:R-:W-:Y:S01]  /*0180*/  VIADD R13, R15, 0x100 ;  /* 0x000001000f0d7836 */ /* 0x000fe20000000000 */
[----:B------:R-:W2:Y:S01]  /*0190*/  LDG.E.EL R4, desc[UR4][R8.64] ;  /* 0x0000000408047981 */ /* 0x000ea2000c2e1900 */
[----:B------:R-:W-:-:S03]  /*01a0*/  IMAD.WIDE R10, R17, 0x4, R2 ;  /* 0x00000004110a7825 */ /* 0x000fc600078e0202 */
[----:B------:R1:W2:Y:S01]  /*01b0*/  LDG.E.EL R18, desc[UR4][R8.64+0x4] ;  /* 0x0000040408127981 */ /* 0x0002a2000c2e1900 */
[----:B------:R-:W-:-:S03]  /*01c0*/  IMAD.WIDE R12, R13, 0x4, R2 ;  /* 0x000000040d0c7825 */ /* 0x000fc600078e0202 */
[----:B------:R-:W3:Y:S01]  /*01d0*/  LDG.E.EL R16, desc[UR4][R10.64] ;  /* 0x000000040a107981 */ /* 0x000ee2000c2e1900 */
[----:B------:R-:W-:-:S03]  /*01e0*/  VIADD R7, R17, 0x100 ;  /* 0x0000010011077836 */ /* 0x000fc60000000000 */
[----:B------:R-:W3:Y:S01]  /*01f0*/  LDG.E.EL R19, desc[UR4][R10.64+0x4] ;  /* 0x000004040a137981 */ /* 0x000ee2000c2e1900 */
[----:B------:R-:W-:-:S03]  /*0200*/  IMAD.WIDE R6, R7, 0x4, R2 ;  /* 0x0000000407067825 */ /* 0x000fc600078e0202 */
[----:B------:R4:W5:Y:S01]  /*0210*/  LDG.E.EL R5, desc[UR4][R12.64] ;  /* 0x000000040c057981 */ /* 0x000962000c2e1900 */
[----:B------:R-:W-:-:S03]  /*0220*/  VIADD R15, R15, 0x101 ;  /* 0x000001010f0f7836 */ /* 0x000fc60000000000 */
[----:B------:R-:W5:Y:S01]  /*0230*/  LDG.E.EL R6, desc[UR4][R6.64] ;  /* 0x0000000406067981 */ /* 0x000f62000c2e1900 */
[----:B------:R-:W-:Y:S02]  /*0240*/  VIADD R17, R17, 0x101 ;  /* 0x0000010111117836 */ /* 0x000fe40000000000 */
[--C-:B-1----:R-:W-:Y:S01]  /*0250*/  IMAD.WIDE R8, R15, 0x4, R2.reuse ;  /* 0x000000040f087825 */ /* 0x102fe200078e0202 */
[----:B----4-:R-:W1:Y:S03]  /*0260*/  LDC.64 R12, c[0x0][0x218] ;  /* 0x00008600ff0c7b82 */ /* 0x010e660000000a00 */
[----:B------:R-:W-:Y:S02]  /*0270*/  IMAD.WIDE R14, R17, 0x4, R2 ;  /* 0x00000004110e7825 */ /* 0x000fe400078e0202 */
[----:B------:R1:W4:Y:S04]  /*0280*/  LDG.E.EL R2, desc[UR4][R8.64] ;  /* 0x0000000408027981 */ /* 0x000328000c2e1900 */
[----:B------:R-:W4:Y:S01]  /*0290*/  LDG.E.EL R3, desc[UR4][R14.64] ;  /* 0x000000040e037981 */ /* 0x000f22000c2e1900 */
[----:B-1----:R-:W-:Y:S01]  /*02a0*/  IMAD.WIDE R8, R0, 0x4, R12 ;  /* 0x0000000400087825 */ /* 0x002fe200078e020c */
[----:B--2---:R-:W-:-:S02]  /*02b0*/  FSETP.GT.AND P3, PT, R18, R4, PT ;  /* 0x000000041200720b */ /* 0x004fc40003f64000 */
[----:B------:R-:W-:Y:S02]  /*02c0*/  FSETP.NAN.AND P0, PT, R18, R18, PT ;  /* 0x000000121200720b */ /* 0x000fe40003f08000 */
[----:B---3--:R-:W-:Y:S02]  /*02d0*/  FSETP.GT.AND P2, PT, R19, R16, PT ;  /* 0x000000101300720b */ /* 0x008fe40003f44000 */
[----:B-----5:R-:W-:-:S07]  /*02e0*/  FSETP.NAN.AND P4, PT, R5, R5, PT ;  /* 0x000000050500720b */ /* 0x020fce0003f88000 */
[----:B------:R-:W-:Y:S02]  /*02f0*/  @!P3 SEL R18, R18, R4, P0 ;  /* 0x000000041212b207 */ /* 0x000fe40000000000 */
[----:B------:R-:W-:Y:S02]  /*0300*/  FSETP.NAN.AND P1, PT, R6, R6, PT ;  /* 0x000000060600720b */ /* 0x000fe40003f28000 */
[C---:B------:R-:W-:Y:S02]  /*0310*/  FSETP.NAN.AND P5, PT, R19.reuse, R19, PT ;  /* 0x000000131300720b */ /* 0x040fe40003fa8000 */
[----:B------:R-:W-:Y:S02]  /*0320*/  FSETP.GEU.AND P0, PT, R18, R5, PT ;  /* 0x000000051200720b */ /* 0x000fe40003f0e000 */
[----:B------:R-:W-:Y:S02]  /*0330*/  @!P2 SEL R19, R19, R16, P5 ;  /* 0x000000101313a207 */ /* 0x000fe40002800000 */
[----:B------:R-:W-:-:S02]  /*0340*/  @!P4 SEL R5, R5, R18, !P0 ;  /* 0x000000120505c207 */ /* 0x000fc40004000000 */
[----:B------:R-:W-:Y:S02]  /*0350*/  FSETP.GEU.AND P4, PT, R19, R6, PT ;  /* 0x000000061300720b */ /* 0x000fe40003f8e000 */
[----:B------:R-:W-:Y:S02]  /*0360*/  SEL R4, RZ, 0x1, !P3 ;  /* 0x00000001ff047807 */ /* 0x000fe40005800000 */
[----:B------:R-:W-:Y:S02]  /*0370*/  SEL R7, RZ, 0x1, !P2 ;  /* 0x00000001ff077807 */ /* 0x000fe40005000000 */
[----:B----4-:R-:W-:Y:S02]  /*0380*/  FSETP.NAN.AND P3, PT, R2, R2, PT ;  /* 0x000000020200720b */ /* 0x010fe40003f68000 */
[----:B------:R-:W-:Y:S02]  /*0390*/  FSETP.NAN.AND P2, PT, R3, R3, PT ;  /* 0x000000030300720b */ /* 0x000fe40003f48000 */
[----:B------:R-:W-:-:S02]  /*03a0*/  @!P1 SEL R6, R6, R19, !P4 ;  /* 0x0000001306069207 */ /* 0x000fc40006000000 */
[----:B------:R-:W-:Y:S02]  /*03b0*/  SEL R4, R4, 0x2, P0 ;  /* 0x0000000204047807 */ /* 0x000fe40000000000 */
[----:B------:R-:W-:Y:S02]  /*03c0*/  SEL R7, R7, 0x2, P4 ;  /* 0x0000000207077807 */ /* 0x000fe40002000000 */
[----:B------:R-:W-:Y:S02]  /*03d0*/  FSETP.GEU.AND P1, PT, R5, R2, PT ;  /* 0x000000020500720b */ /* 0x000fe40003f2e000 */
[----:B------:R-:W-:Y:S02]  /*03e0*/  FSETP.GEU.AND P0, PT, R6, R3, PT ;  /* 0x000000030600720b */ /* 0x000fe40003f0e000 */
[----:B------:R-:W-:Y:S02]  /*03f0*/  SEL R4, R4, 0x3, P1 ;  /* 0x0000000304047807 */ /* 0x000fe40000800000 */
[----:B------:R-:W-:-:S02]  /*0400*/  SEL R7, R7, 0x3, P0 ;  /* 0x0000000307077807 */ /* 0x000fc40000000000 */
[----:B------:R-:W-:Y:S02]  /*0410*/  IADD3 R10, P4, R0, UR6, RZ ;  /* 0x00000006000a7c10 */ /* 0x000fe4000ff9e0ff */
[----:B------:R-:W-:Y:S01]  /*0420*/  @!P3 SEL R2, R2, R5, !P1 ;  /* 0x000000050202b207 */ /* 0x000fe20004800000 */
[----:B------:R-:W-:Y:S01]  /*0430*/  IMAD R7, R7, 0x100, R4 ;  /* 0x0000010007077824 */ /* 0x000fe200078e0204 */
[----:B------:R-:W-:Y:S02]  /*0440*/  @!P2 SEL R3, R3, R6, !P0 ;  /* 0x000000060303a207 */ /* 0x000fe40004000000 */
[----:B------:R-:W-:-:S03]  /*0450*/  LEA.HI.X.SX32 R11, R0, UR7, 0x1, P4 ;  /* 0x00000007000b7c11 */ /* 0x000fc6000a0f0eff */
[----:B------:R-:W-:Y:S04]  /*0460*/  STG.E.64 desc[UR4][R8.64], R2 ;  /* 0x0000000208007986 */ /* 0x000fe8000c101b04 */
[----:B------:R-:W-:Y:S01]  /*0470*/  STG.E.U16 desc[UR4][R10.64], R7 ;  /* 0x000000070a007986 */ /* 0x000fe2000c101504 */
[----:B------:R-:W-:Y:S05]  /*0480*/  EXIT ;  /* 0x000000000000794d */ /* 0x000fea0003800000 */
.L_x_0:
[----:B------:R-:W-:-:S00]  /*0490*/  BRA `(.L_x_0) ;  /* 0xfffffffc00fc7947 */ /* 0x000fc0000383ffff */
[----:B------:R-:W-:-:S00]  /*04a0*/  NOP ;  /* 0x0000000000007918 */ /* 0x000fc00000000000 */
        /* <DEDUP_REMOVED lines=13> */
.L_x_1:


//--------------------- .nv.constant0.triton_poi_fused_max_pool2d_with_indices_3 --------------------------
	.section	.nv.constant0.triton_poi_fused_max_pool2d_with_indices_3,"a",@progbits
	.sectionflags	@""
	.align	4
.nv.constant0.triton_poi_fused_max_pool2d_with_indices_3:
	.zero		556
